//
// Generated by NVIDIA NVVM Compiler
//
// Compiler Build ID: CL-36424714
// Cuda compilation tools, release 13.0, V13.0.88
// Based on NVVM 20.0.0
//

.version 9.0
.target sm_100
.address_size 64

	// .globl	_Z8additionPiS_S_i

.visible .entry _Z8additionPiS_S_i(
	.param .u64 .ptr .align 1 _Z8additionPiS_S_i_param_0,
	.param .u64 .ptr .align 1 _Z8additionPiS_S_i_param_1,
	.param .u64 .ptr .align 1 _Z8additionPiS_S_i_param_2,
	.param .u32 _Z8additionPiS_S_i_param_3
)
{
	.reg .pred 	%p<3>;
	.reg .b32 	%r<14>;
	.reg .b64 	%rd<11>;

	ld.param.u64 	%rd4, [_Z8additionPiS_S_i_param_0];
	ld.param.u64 	%rd5, [_Z8additionPiS_S_i_param_1];
	ld.param.u64 	%rd6, [_Z8additionPiS_S_i_param_2];
	ld.param.u32 	%r6, [_Z8additionPiS_S_i_param_3];
	mov.u32 	%r7, %ctaid.x;
	mov.u32 	%r1, %ntid.x;
	mov.u32 	%r8, %tid.x;
	mad.lo.s32 	%r13, %r7, %r1, %r8;
	setp.ge.s32 	%p1, %r13, %r6;
	@%p1 bra 	$L__BB0_3;
	mov.u32 	%r9, %nctaid.x;
	mul.lo.s32 	%r3, %r1, %r9;
	cvta.to.global.u64 	%rd1, %rd4;
	cvta.to.global.u64 	%rd2, %rd5;
	cvta.to.global.u64 	%rd3, %rd6;
$L__BB0_2:
	mul.wide.s32 	%rd7, %r13, 4;
	add.s64 	%rd8, %rd1, %rd7;
	ld.global.u32 	%r10, [%rd8];
	add.s64 	%rd9, %rd2, %rd7;
	ld.global.u32 	%r11, [%rd9];
	add.s32 	%r12, %r11, %r10;
	add.s64 	%rd10, %rd3, %rd7;
	st.global.u32 	[%rd10], %r12;
	add.s32 	%r13, %r13, %r3;
	setp.lt.s32 	%p2, %r13, %r6;
	@%p2 bra 	$L__BB0_2;
$L__BB0_3:
	ret;

}


// ===== COMPILED SASS (sm_100) =====

	.target	sm_100

	.elftype	@"ET_EXEC"


//--------------------- .note.nv.tkinfo           --------------------------
	.section	.note.nv.tkinfo,"",@"SHT_NOTE"
	.sectionflags	@"SHF_NOTE_NV_TKINFO"
	.tkinfo
        /*0018*/ 	.word	0x00000002
        /*0030*/ 	.string	""
        /*0030*/ 	.string	"ptxas"
        /*0030*/ 	.string	"Cuda compilation tools, release 13.0, V13.0.88"
        /*0030*/ 	.string	"Build cuda_13.0.r13.0/compiler.36424714_0"
        /*0030*/ 	.string	"-arch sm_100 -m 64 "



//--------------------- .note.nv.cuinfo           --------------------------
	.section	.note.nv.cuinfo,"",@"SHT_NOTE"
	.sectionflags	@"SHF_NOTE_NV_CUINFO"
        /*0018*/ 	.short	0x0002
        /*001a*/ 	.short	0x0064
        /*001c*/ 	.short	0x0082
	.zero		2


//--------------------- .nv.info                  --------------------------
	.section	.nv.info,"",@"SHT_CUDA_INFO"
	.align	4


	//----- nvinfo : EIATTR_REGCOUNT
	.align		4
        /*0000*/ 	.byte	0x04, 0x2f
        /*0002*/ 	.short	(.L_1 - .L_0)
	.align		4
.L_0:
        /*0004*/ 	.word	index@(_Z8additionPiS_S_i)
        /*0008*/ 	.word	0x00000014


	//----- nvinfo : EIATTR_FRAME_SIZE
	.align		4
.L_1:
        /*000c*/ 	.byte	0x04, 0x11
        /*000e*/ 	.short	(.L_3 - .L_2)
	.align		4
.L_2:
        /*0010*/ 	.word	index@(_Z8additionPiS_S_i)
        /*0014*/ 	.word	0x00000000


	//----- nvinfo : EIATTR_MIN_STACK_SIZE
	.align		4
.L_3:
        /*0018*/ 	.byte	0x04, 0x12
        /*001a*/ 	.short	(.L_5 - .L_4)
	.align		4
.L_4:
        /*001c*/ 	.word	index@(_Z8additionPiS_S_i)
        /*0020*/ 	.word	0x00000000
.L_5:


//--------------------- .nv.compat                --------------------------
	.section	.nv.compat,"",@"SHT_CUDA_COMPAT_INFO"
	.align	4
        /*0000*/ 	.byte	0x02, 0x09, 0x00, 0x00, 0x02, 0x02, 0x01, 0x00, 0x02, 0x05, 0x05, 0x00, 0x03, 0x07, 0x01, 0x01
        /*0010*/ 	.byte	0x02, 0x03, 0x00, 0x00, 0x02, 0x06, 0x01, 0x00, 0x04, 0x0b, 0x08, 0x00, 0x09, 0x00, 0x00, 0x00
        /*0020*/ 	.byte	0x00, 0x00, 0x00, 0x00


//--------------------- .nv.info._Z8additionPiS_S_i --------------------------
	.section	.nv.info._Z8additionPiS_S_i,"",@"SHT_CUDA_INFO"
	.sectionflags	@""
	.align	4


	//----- nvinfo : EIATTR_CUDA_API_VERSION
	.align		4
        /*0000*/ 	.byte	0x04, 0x37
        /*0002*/ 	.short	(.L_7 - .L_6)
.L_6:
        /*0004*/ 	.word	0x00000082


	//----- nvinfo : EIATTR_KPARAM_INFO
	.align		4
.L_7:
        /*0008*/ 	.byte	0x04, 0x17
        /*000a*/ 	.short	(.L_9 - .L_8)
.L_8:
        /*000c*/ 	.word	0x00000000
        /*0010*/ 	.short	0x0003
        /*0012*/ 	.short	0x0018
        /*0014*/ 	.byte	0x00, 0xf0, 0x11, 0x00


	//----- nvinfo : EIATTR_KPARAM_INFO
	.align		4
.L_9:
        /*0018*/ 	.byte	0x04, 0x17
        /*001a*/ 	.short	(.L_11 - .L_10)
.L_10:
        /*001c*/ 	.word	0x00000000
        /*0020*/ 	.short	0x0002
        /*0022*/ 	.short	0x0010
        /*0024*/ 	.byte	0x00, 0xf5, 0x21, 0x00


	//----- nvinfo : EIATTR_KPARAM_INFO
	.align		4
.L_11:
        /*0028*/ 	.byte	0x04, 0x17
        /*002a*/ 	.short	(.L_13 - .L_12)
.L_12:
        /*002c*/ 	.word	0x00000000
        /*0030*/ 	.short	0x0001
        /*0032*/ 	.short	0x0008
        /*0034*/ 	.byte	0x00, 0xf5, 0x21, 0x00


	//----- nvinfo : EIATTR_KPARAM_INFO
	.align		4
.L_13:
        /*0038*/ 	.byte	0x04, 0x17
        /*003a*/ 	.short	(.L_15 - .L_14)
.L_14:
        /*003c*/ 	.word	0x00000000
        /*0040*/ 	.short	0x0000
        /*0042*/ 	.short	0x0000
        /*0044*/ 	.byte	0x00, 0xf5, 0x21, 0x00


	//----- nvinfo : EIATTR_SPARSE_MMA_MASK
	.align		4
.L_15:
        /*0048*/ 	.byte	0x03, 0x50
        /*004a*/ 	.short	0x0000


	//----- nvinfo : EIATTR_MAXREG_COUNT
	.align		4
        /*004c*/ 	.byte	0x03, 0x1b
        /*004e*/ 	.short	0x00ff


	//----- nvinfo : EIATTR_MERCURY_ISA_VERSION
	.align		4
        /*0050*/ 	.byte	0x03, 0x5f
        /*0052*/ 	.short	0x0101


	//----- nvinfo : EIATTR_VRC_CTA_INIT_COUNT
	.align		4
        /*0054*/ 	.byte	0x02, 0x4a
	.zero		1
	.zero		1


	//----- nvinfo : EIATTR_EXIT_INSTR_OFFSETS
	.align		4
        /*0058*/ 	.byte	0x04, 0x1c
        /*005a*/ 	.short	(.L_17 - .L_16)


	//   ....[0]....
.L_16:
        /*005c*/ 	.word	0x00000070


	//   ....[1]....
        /*0060*/ 	.word	0x00000180


	//----- nvinfo : EIATTR_CRS_STACK_SIZE
	.align		4
.L_17:
        /*0064*/ 	.byte	0x04, 0x1e
        /*0066*/ 	.short	(.L_19 - .L_18)
.L_18:
        /*0068*/ 	.word	0x00000000


	//----- nvinfo : EIATTR_CBANK_PARAM_SIZE
	.align		4
.L_19:
        /*006c*/ 	.byte	0x03, 0x19
        /*006e*/ 	.short	0x001c


	//----- nvinfo : EIATTR_PARAM_CBANK
	.align		4
        /*0070*/ 	.byte	0x04, 0x0a
        /*0072*/ 	.short	(.L_21 - .L_20)
	.align		4
.L_20:
        /*0074*/ 	.word	index@(.nv.constant0._Z8additionPiS_S_i)
        /*0078*/ 	.short	0x0380
        /*007a*/ 	.short	0x001c


	//----- nvinfo : EIATTR_SW_WAR
	.align		4
.L_21:
        /*007c*/ 	.byte	0x04, 0x36
        /*007e*/ 	.short	(.L_23 - .L_22)
.L_22:
        /*0080*/ 	.word	0x00000008
.L_23:


//--------------------- .nv.callgraph             --------------------------
	.section	.nv.callgraph,"",@"SHT_CUDA_CALLGRAPH"
	.align	4
	.sectionentsize	8
	.align		4
        /*0000*/ 	.word	0x00000000
	.align		4
        /*0004*/ 	.word	0xffffffff
	.align		4
        /*0008*/ 	.word	0x00000000
	.align		4
        /*000c*/ 	.word	0xfffffffe
	.align		4
        /*0010*/ 	.word	0x00000000
	.align		4
        /*0014*/ 	.word	0xfffffffd
	.align		4
        /*0018*/ 	.word	0x00000000
	.align		4
        /*001c*/ 	.word	0xfffffffc


//--------------------- .text._Z8additionPiS_S_i  --------------------------
	.section	.text._Z8additionPiS_S_i,"ax",@progbits
	.align	128
        .global         _Z8additionPiS_S_i
        .type           _Z8additionPiS_S_i,@function
        .size           _Z8additionPiS_S_i,(.L_x_2 - _Z8additionPiS_S_i)
        .other          _Z8additionPiS_S_i,@"STO_CUDA_ENTRY STV_DEFAULT"
_Z8additionPiS_S_i:
.text._Z8additionPiS_S_i:
[----:B------:R-:W-:Y:S01]  /*0000*/  LDC R1, c[0x0][0x37c] ;  /* 0x0000df00ff017b82 */ /* 0x000fe20000000800 */
[----:B------:R-:W0:Y:S07]  /*0010*/  S2R R0, SR_TID.X ;  /* 0x0000000000007919 */ /* 0x000e2e0000002100 */
[----:B------:R-:W0:Y:S01]  /*0020*/  S2UR UR4, SR_CTAID.X ;  /* 0x00000000000479c3 */ /* 0x000e220000002500 */
[----:B------:R-:W1:Y:S07]  /*0030*/  LDCU UR5, c[0x0][0x398] ;  /* 0x00007300ff0577ac */ /* 0x000e6e0008000800 */
[----:B------:R-:W0:Y:S02]  /*0040*/  LDC R15, c[0x0][0x360] ;  /* 0x0000d800ff0f7b82 */ /* 0x000e240000000800 */
[----:B0-----:R-:W-:-:S05]  /*0050*/  IMAD R0, R15, UR4, R0 ;  /* 0x000000040f007c24 */ /* 0x001fca000f8e0200 */
[----:B-1----:R-:W-:-:S13]  /*0060*/  ISETP.GE.AND P0, PT, R0, UR5, PT ;  /* 0x0000000500007c0c */ /* 0x002fda000bf06270 */
[----:B------:R-:W-:Y:S05]  /*0070*/  @P0 EXIT ;  /* 0x000000000000094d */ /* 0x000fea0003800000 */
[----:B------:R-:W0:Y:S01]  /*0080*/  LDC.64 R12, c[0x0][0x390] ;  /* 0x0000e400ff0c7b82 */ /* 0x000e220000000a00 */
[----:B------:R-:W1:Y:S01]  /*0090*/  LDCU UR4, c[0x0][0x370] ;  /* 0x00006e00ff0477ac */ /* 0x000e620008000800 */
[----:B------:R-:W2:Y:S06]  /*00a0*/  LDCU.64 UR6, c[0x0][0x358] ;  /* 0x00006b00ff0677ac */ /* 0x000eac0008000a00 */
[----:B------:R-:W3:Y:S08]  /*00b0*/  LDC.64 R8, c[0x0][0x380] ;  /* 0x0000e000ff087b82 */ /* 0x000ef00000000a00 */
[----:B------:R-:W4:Y:S01]  /*00c0*/  LDC.64 R10, c[0x0][0x388] ;  /* 0x0000e200ff0a7b82 */ /* 0x000f220000000a00 */
[----:B-1----:R-:W-:-:S07]  /*00d0*/  IMAD R15, R15, UR4, RZ ;  /* 0x000000040f0f7c24 */ /* 0x002fce000f8e02ff */
.L_x_0:
[----:B---3--:R-:W-:-:S04]  /*00e0*/  IMAD.WIDE R2, R0, 0x4, R8 ;  /* 0x0000000400027825 */ /* 0x008fc800078e0208 */
[C---:B----4-:R-:W-:Y:S02]  /*00f0*/  IMAD.WIDE R4, R0.reuse, 0x4, R10 ;  /* 0x0000000400047825 */ /* 0x050fe400078e020a */
[----:B--2---:R-:W2:Y:S04]  /*0100*/  LDG.E R2, desc[UR6][R2.64] ;  /* 0x0000000602027981 */ /* 0x004ea8000c1e1900 */
[----:B------:R-:W2:Y:S01]  /*0110*/  LDG.E R5, desc[UR6][R4.64] ;  /* 0x0000000604057981 */ /* 0x000ea2000c1e1900 */
[----:B01----:R-:W-:Y:S01]  /*0120*/  IMAD.WIDE R6, R0, 0x4, R12 ;  /* 0x0000000400067825 */ /* 0x003fe200078e020c */
[----:B------:R-:W-:-:S04]  /*0130*/  IADD3 R0, PT, PT, R15, R0, RZ ;  /* 0x000000000f007210 */ /* 0x000fc80007ffe0ff */
[----:B------:R-:W-:Y:S02]  /*0140*/  ISETP.GE.AND P0, PT, R0, UR5, PT ;  /* 0x0000000500007c0c */ /* 0x000fe4000bf06270 */
[----:B--2---:R-:W-:-:S05]  /*0150*/  IADD3 R17, PT, PT, R2, R5, RZ ;  /* 0x0000000502117210 */ /* 0x004fca0007ffe0ff */
[----:B------:R1:W-:Y:S06]  /*0160*/  STG.E desc[UR6][R6.64], R17 ;  /* 0x0000001106007986 */ /* 0x0003ec000c101906 */
[----:B------:R-:W-:Y:S05]  /*0170*/  @!P0 BRA `(.L_x_0) ;  /* 0xfffffffc00d88947 */ /* 0x000fea000383ffff */
[----:B------:R-:W-:Y:S05]  /*0180*/  EXIT ;  /* 0x000000000000794d */ /* 0x000fea0003800000 */
.L_x_1:
[----:B------:R-:W-:-:S00]  /*0190*/  BRA `(.L_x_1) ;  /* 0xfffffffc00fc7947 */ /* 0x000fc0000383ffff */
[----:B------:R-:W-:-:S00]  /*01a0*/  NOP ;  /* 0x0000000000007918 */ /* 0x000fc00000000000 */
        /* <DEDUP_REMOVED lines=13> */
.L_x_2:


//--------------------- .nv.shared.reserved.0     --------------------------
	.section	.nv.shared.reserved.0,"aw",@nobits
	.weak		__nv_reservedSMEM_offset_0_alias
	.size		__nv_reservedSMEM_offset_0_alias, 0, 64
	.other		__nv_reservedSMEM_offset_0_alias,@"STO_CUDA_RESERVED_SHARED STV_DEFAULT"
__nv_reservedSMEM_offset_0_alias:
	.zero		0
	.zero		64


//--------------------- .nv.constant0._Z8additionPiS_S_i --------------------------
	.section	.nv.constant0._Z8additionPiS_S_i,"a",@progbits
	.sectionflags	@""
	.align	4
.nv.constant0._Z8additionPiS_S_i:
	.zero		924


//--------------------- SYMBOLS --------------------------

	.type		.nv.reservedSmem.offset0,@object
	.size		.nv.reservedSmem.offset0,0x4
